	.headerflags	@"EF_CUDA_TEXMODE_UNIFIED EF_CUDA_64BIT_ADDRESS EF_CUDA_ACCELERATORS EF_CUDA_SM90 EF_CUDA_VIRTUAL_SM(EF_CUDA_SM90)"
	.elftype	@"ET_EXEC"


//--------------------- .nv.info                  --------------------------
	.section	.nv.info,"",@"SHT_CUDA_INFO"
	.align	4


	//----- nvinfo : EIATTR_REGCOUNT
	.align		4
        /*0000*/ 	.byte	0x04, 0x2f
        /*0002*/ 	.short	(.L_3 - .L_2)
	.align		4
.L_2:
        /*0004*/ 	.word	index@(triton_poi_fused__native_batch_norm_legit_no_training_25)
        /*0008*/ 	.word	0x00000016


	//----- nvinfo : EIATTR_MIN_STACK_SIZE
	.align		4
.L_3:
        /*000c*/ 	.byte	0x04, 0x12
        /*000e*/ 	.short	(.L_5 - .L_4)
	.align		4
.L_4:
        /*0010*/ 	.word	index@(triton_poi_fused__native_batch_norm_legit_no_training_25)
        /*0014*/ 	.word	0x00000000


	//----- nvinfo : EIATTR_FRAME_SIZE
	.align		4
.L_5:
        /*0018*/ 	.byte	0x04, 0x11
        /*001a*/ 	.short	(.L_7 - .L_6)
	.align		4
.L_6:
        /*001c*/ 	.word	index@(triton_poi_fused__native_batch_norm_legit_no_training_25)
        /*0020*/ 	.word	0x00000000


	//----- nvinfo : EIATTR_MIN_STACK_SIZE
	.align		4
.L_7:
        /*0024*/ 	.byte	0x04, 0x12
        /*0026*/ 	.short	(.L_9 - .L_8)
	.align		4
.L_8:
        /*0028*/ 	.word	index@(triton_poi_fused__native_batch_norm_legit_no_training_25)
        /*002c*/ 	.word	0x00000000
.L_9:


//--------------------- .nv.info.triton_poi_fused__native_batch_norm_legit_no_training_25 --------------------------
	.section	.nv.info.triton_poi_fused__native_batch_norm_legit_no_training_25,"",@"SHT_CUDA_INFO"
	.sectionflags	@""
	.align	4


	//----- nvinfo : EIATTR_CUDA_API_VERSION
	.align		4
        /*0000*/ 	.byte	0x04, 0x37
        /*0002*/ 	.short	(.L_11 - .L_10)
.L_10:
        /*0004*/ 	.word	0x0000007c


	//----- nvinfo : EIATTR_KPARAM_INFO
	.align		4
.L_11:
        /*0008*/ 	.byte	0x04, 0x17
        /*000a*/ 	.short	(.L_13 - .L_12)
.L_12:
        /*000c*/ 	.word	0x00000000
        /*0010*/ 	.short	0x0006
        /*0012*/ 	.short	0x0030
        /*0014*/ 	.byte	0x00, 0xf0, 0x11, 0x00


	//----- nvinfo : EIATTR_KPARAM_INFO
	.align		4
.L_13:
        /*0018*/ 	.byte	0x04, 0x17
        /*001a*/ 	.short	(.L_15 - .L_14)
.L_14:
        /*001c*/ 	.word	0x00000000
        /*0020*/ 	.short	0x0005
        /*0022*/ 	.short	0x0028
        /*0024*/ 	.byte	0x00, 0xf4, 0x21, 0x00


	//----- nvinfo : EIATTR_KPARAM_INFO
	.align		4
.L_15:
        /*0028*/ 	.byte	0x04, 0x17
        /*002a*/ 	.short	(.L_17 - .L_16)
.L_16:
        /*002c*/ 	.word	0x00000000
        /*0030*/ 	.short	0x0004
        /*0032*/ 	.short	0x0020
        /*0034*/ 	.byte	0x00, 0xf4, 0x21, 0x00


	//----- nvinfo : EIATTR_KPARAM_INFO
	.align		4
.L_17:
        /*0038*/ 	.byte	0x04, 0x17
        /*003a*/ 	.short	(.L_19 - .L_18)
.L_18:
        /*003c*/ 	.word	0x00000000
        /*0040*/ 	.short	0x0003
        /*0042*/ 	.short	0x0018
        /*0044*/ 	.byte	0x00, 0xf4, 0x21, 0x00


	//----- nvinfo : EIATTR_KPARAM_INFO
	.align		4
.L_19:
        /*0048*/ 	.byte	0x04, 0x17
        /*004a*/ 	.short	(.L_21 - .L_20)
.L_20:
        /*004c*/ 	.word	0x00000000
        /*0050*/ 	.short	0x0002
        /*0052*/ 	.short	0x0010
        /*0054*/ 	.byte	0x00, 0xf4, 0x21, 0x00


	//----- nvinfo : EIATTR_KPARAM_INFO
	.align		4
.L_21:
        /*0058*/ 	.byte	0x04, 0x17
        /*005a*/ 	.short	(.L_23 - .L_22)
.L_22:
        /*005c*/ 	.word	0x00000000
        /*0060*/ 	.short	0x0001
        /*0062*/ 	.short	0x0008
        /*0064*/ 	.byte	0x00, 0xf4, 0x21, 0x00


	//----- nvinfo : EIATTR_KPARAM_INFO
	.align		4
.L_23:
        /*0068*/ 	.byte	0x04, 0x17
        /*006a*/ 	.short	(.L_25 - .L_24)
.L_24:
        /*006c*/ 	.word	0x00000000
        /*0070*/ 	.short	0x0000
        /*0072*/ 	.short	0x0000
        /*0074*/ 	.byte	0x00, 0xf4, 0x21, 0x00


	//----- nvinfo : EIATTR_SPARSE_MMA_MASK
	.align		4
.L_25:
        /*0078*/ 	.byte	0x03, 0x50
        /*007a*/ 	.short	0x0000


	//----- nvinfo : EIATTR_MAXREG_COUNT
	.align		4
        /*007c*/ 	.byte	0x03, 0x1b
        /*007e*/ 	.short	0x00ff


	//----- nvinfo : EIATTR_EXIT_INSTR_OFFSETS
	.align		4
        /*0080*/ 	.byte	0x04, 0x1c
        /*0082*/ 	.short	(.L_27 - .L_26)


	//   ....[0]....
.L_26:
        /*0084*/ 	.word	0x000003d0


	//   ....[1]....
        /*0088*/ 	.word	0x000003f0


	//----- nvinfo : EIATTR_REQNTID
	.align		4
.L_27:
        /*008c*/ 	.byte	0x04, 0x10
        /*008e*/ 	.short	(.L_29 - .L_28)
.L_28:
        /*0090*/ 	.word	0x00000080
        /*0094*/ 	.word	0x00000001
        /*0098*/ 	.word	0x00000001


	//----- nvinfo : EIATTR_CBANK_PARAM_SIZE
	.align		4
.L_29:
        /*009c*/ 	.byte	0x03, 0x19
        /*009e*/ 	.short	0x0034


	//----- nvinfo : EIATTR_PARAM_CBANK
	.align		4
        /*00a0*/ 	.byte	0x04, 0x0a
        /*00a2*/ 	.short	(.L_31 - .L_30)
	.align		4
.L_30:
        /*00a4*/ 	.word	index@(.nv.constant0.triton_poi_fused__native_batch_norm_legit_no_training_25)
        /*00a8*/ 	.short	0x0210
        /*00aa*/ 	.short	0x0034


	//----- nvinfo : EIATTR_SW_WAR
	.align		4
.L_31:
        /*00ac*/ 	.byte	0x04, 0x36
        /*00ae*/ 	.short	(.L_33 - .L_32)
.L_32:
        /*00b0*/ 	.word	0x00000008
.L_33:


//--------------------- .nv.callgraph             --------------------------
	.section	.nv.callgraph,"",@"SHT_CUDA_CALLGRAPH"
	.align	4
	.sectionentsize	8
	.align		4
        /*0000*/ 	.word	0x00000000
	.align		4
        /*0004*/ 	.word	0xffffffff
	.align		4
        /*0008*/ 	.word	0x00000000
	.align		4
        /*000c*/ 	.word	0xfffffffe
	.align		4
        /*0010*/ 	.word	0x00000000
	.align		4
        /*0014*/ 	.word	0xfffffffd
	.align		4
        /*0018*/ 	.word	0x00000000
	.align		4
        /*001c*/ 	.word	0xfffffffc


//--------------------- .nv.constant4             --------------------------
	.section	.nv.constant4,"a",@progbits
	.align	8
	.align		8
.nv.constant4:
        /*0000*/ 	.dword	_$_str
	.align		8
        /*0008*/ 	.dword	_$_str_$_2


//--------------------- .text.triton_poi_fused__native_batch_norm_legit_no_training_25 --------------------------
	.section	.text.triton_poi_fused__native_batch_norm_legit_no_training_25,"ax",@progbits
	.align	128
        .global         triton_poi_fused__native_batch_norm_legit_no_training_25
        .type           triton_poi_fused__native_batch_norm_legit_no_training_25,@function
        .size           triton_poi_fused__native_batch_norm_legit_no_training_25,(.L_x_1 - triton_poi_fused__native_batch_norm_legit_no_training_25)
        .other          triton_poi_fused__native_batch_norm_legit_no_training_25,@"STO_CUDA_ENTRY STV_DEFAULT"
triton_poi_fused__native_batch_norm_legit_no_training_25:
.text.triton_poi_fused__native_batch_norm_legit_no_training_25:
[----:B------:R-:W0:Y:S01]  /*0000*/  LDC R1, c[0x0][0x28] ;  /* 0x00000a00ff017b82 */ /* 0x000e220000000800 */
[----:B------:R-:W1:Y:S07]  /*0010*/  S2R R0, SR_TID.X ;  /* 0x0000000000007919 */ /* 0x000e6e0000002100 */
[----:B------:R-:W2:Y:S01]  /*0020*/  LDC.64 R8, c[0x0][0x220] ;  /* 0x00008800ff087b82 */ /* 0x000ea20000000a00 */
[----:B------:R-:W-:Y:S01]  /*0030*/  ULDC.64 UR4, c[0x0][0x208] ;  /* 0x0000820000047ab9 */ /* 0x000fe20000000a00 */
[----:B------:R-:W3:Y:S06]  /*0040*/  S2R R3, SR_CTAID.X ;  /* 0x0000000000037919 */ /* 0x000eec0000002500 */
[----:B------:R-:W4:Y:S08]  /*0050*/  LDC.64 R12, c[0x0][0x210] ;  /* 0x00008400ff0c7b82 */ /* 0x000f300000000a00 */
[----:B------:R-:W5:Y:S08]  /*0060*/  LDC.64 R14, c[0x0][0x218] ;  /* 0x00008600ff0e7b82 */ /* 0x000f700000000a00 */
[----:B------:R-:W5:Y:S01]  /*0070*/  LDC.64 R16, c[0x0][0x228] ;  /* 0x00008a00ff107b82 */ /* 0x000f620000000a00 */
[----:B-1----:R-:W-:-:S07]  /*0080*/  SHF.L.U32 R0, R0, 0x1, RZ ;  /* 0x0000000100007819 */ /* 0x002fce00000006ff */
[----:B------:R-:W1:Y:S01]  /*0090*/  LDC.64 R18, c[0x0][0x230] ;  /* 0x00008c00ff127b82 */ /* 0x000e620000000a00 */
[----:B------:R-:W-:-:S04]  /*00a0*/  LOP3.LUT R0, R0, 0xfe, RZ, 0xc0, !PT ;  /* 0x000000fe00007812 */ /* 0x000fc800078ec0ff */
[----:B---3--:R-:W-:-:S04]  /*00b0*/  LEA R0, R3, R0, 0x8 ;  /* 0x0000000003007211 */ /* 0x008fc800078e40ff */
[C---:B------:R-:W-:Y:S01]  /*00c0*/  ISETP.GE.AND P4, PT, R0.reuse, 0xc00, PT ;  /* 0x00000c000000780c */ /* 0x040fe20003f86270 */
[----:B------:R-:W-:-:S05]  /*00d0*/  IMAD.HI R2, R0, 0x2aaaaaab, RZ ;  /* 0x2aaaaaab00027827 */ /* 0x000fca00078e02ff */
[----:B------:R-:W-:-:S04]  /*00e0*/  SHF.R.U32.HI R3, RZ, 0x1f, R2 ;  /* 0x0000001fff037819 */ /* 0x000fc80000011602 */
[----:B------:R-:W-:-:S05]  /*00f0*/  LEA.HI R3, R2, R3, RZ, 0x1b ;  /* 0x0000000302037211 */ /* 0x000fca00078fd8ff */
[----:B------:R-:W-:Y:S01]  /*0100*/  IMAD R11, R3, -0xc0, R0 ;  /* 0xffffff40030b7824 */ /* 0x000fe200078e0200 */
[----:B------:R-:W-:-:S03]  /*0110*/  CS2R R2, SRZ ;  /* 0x0000000000027805 */ /* 0x000fc6000001ff00 */
[----:B--2---:R-:W-:-:S05]  /*0120*/  IMAD.WIDE R8, R11, 0x4, R8 ;  /* 0x000000040b087825 */ /* 0x004fca00078e0208 */
[----:B------:R2:W3:Y:S01]  /*0130*/  @!P4 LDG.E.EL.64 R2, desc[UR4][R8.64] ;  /* 0x000000040802c981 */ /* 0x0004e2000c2e1b00 */
[----:B------:R-:W-:Y:S02]  /*0140*/  CS2R R4, SRZ ;  /* 0x0000000000047805 */ /* 0x000fe4000001ff00 */
[----:B------:R-:W-:Y:S01]  /*0150*/  CS2R R6, SRZ ;  /* 0x0000000000067805 */ /* 0x000fe2000001ff00 */
[----:B----4-:R-:W-:-:S04]  /*0160*/  IMAD.WIDE R12, R0, 0x4, R12 ;  /* 0x00000004000c7825 */ /* 0x010fc800078e020c */
[C---:B-----5:R-:W-:Y:S01]  /*0170*/  IMAD.WIDE R14, R11.reuse, 0x4, R14 ;  /* 0x000000040b0e7825 */ /* 0x060fe200078e020e */
[----:B------:R-:W4:Y:S04]  /*0180*/  @!P4 LDG.E.64 R4, desc[UR4][R12.64] ;  /* 0x000000040c04c981 */ /* 0x000f28000c1e1b00 */
[----:B------:R5:W4:Y:S01]  /*0190*/  @!P4 LDG.E.EL.64 R6, desc[UR4][R14.64] ;  /* 0x000000040e06c981 */ /* 0x000b22000c2e1b00 */
[----:B0-----:R-:W-:Y:S01]  /*01a0*/  IMAD.WIDE R16, R11, 0x4, R16 ;  /* 0x000000040b107825 */ /* 0x001fe200078e0210 */
[----:B--2---:R-:W-:-:S03]  /*01b0*/  CS2R R8, SRZ ;  /* 0x0000000000087805 */ /* 0x004fc6000001ff00 */
[----:B-1----:R-:W-:Y:S01]  /*01c0*/  IMAD.WIDE R18, R11, 0x4, R18 ;  /* 0x000000040b127825 */ /* 0x002fe200078e0212 */
[----:B------:R-:W-:-:S04]  /*01d0*/  CS2R R10, SRZ ;  /* 0x00000000000a7805 */ /* 0x000fc8000001ff00 */
[----:B------:R-:W2:Y:S04]  /*01e0*/  @!P4 LDG.E.EL.64 R8, desc[UR4][R18.64] ;  /* 0x000000041208c981 */ /* 0x000ea8000c2e1b00 */
[----:B------:R-:W2:Y:S01]  /*01f0*/  @!P4 LDG.E.EL.64 R10, desc[UR4][R16.64] ;  /* 0x00000004100ac981 */ /* 0x000ea2000c2e1b00 */
[----:B-----5:R-:W-:Y:S01]  /*0200*/  HFMA2.MMA R15, -RZ, RZ, 1.625, 0 ;  /* 0x3e800000ff0f7435 */ /* 0x020fe200000001ff */
[----:B---3--:R-:W-:Y:S01]  /*0210*/  FADD R2, R2, 9.9999997473787516356e-06 ;  /* 0x3727c5ac02027421 */ /* 0x008fe20000000000 */
[----:B------:R-:W-:-:S03]  /*0220*/  FADD R12, R3, 9.9999997473787516356e-06 ;  /* 0x3727c5ac030c7421 */ /* 0x000fc60000000000 */
[----:B------:R0:W1:Y:S08]  /*0230*/  MUFU.SQRT R13, R2 ;  /* 0x00000002000d7308 */ /* 0x0000700000002000 */
[----:B------:R-:W3:Y:S01]  /*0240*/  MUFU.SQRT R14, R12 ;  /* 0x0000000c000e7308 */ /* 0x000ee20000002000 */
[----:B0-----:R-:W0:Y:S01]  /*0250*/  LDC.64 R2, c[0x0][0x238] ;  /* 0x00008e00ff027b82 */ /* 0x001e220000000a00 */
[----:B-1----:R-:W-:-:S02]  /*0260*/  FSETP.GT.AND P0, PT, R13, 8.50705917302346158658e+37, PT ;  /* 0x7e8000000d00780b */ /* 0x002fc40003f04000 */
[----:B------:R-:W-:Y:S02]  /*0270*/  FSETP.GEU.AND P2, PT, R13, 1.175494350822287508e-38, PT ;  /* 0x008000000d00780b */ /* 0x000fe40003f4e000 */
[C---:B---3--:R-:W-:Y:S02]  /*0280*/  FSETP.GT.AND P1, PT, R14.reuse, 8.50705917302346158658e+37, PT ;  /* 0x7e8000000e00780b */ /* 0x048fe40003f24000 */
[----:B------:R-:W-:-:S07]  /*0290*/  FSETP.GEU.AND P3, PT, R14, 1.175494350822287508e-38, PT ;  /* 0x008000000e00780b */ /* 0x000fce0003f6e000 */
[----:B------:R-:W-:-:S04]  /*02a0*/  @P0 FMUL R13, R13, 0.25 ;  /* 0x3e8000000d0d0820 */ /* 0x000fc80000400000 */
[----:B------:R-:W-:Y:S01]  /*02b0*/  @!P2 FMUL R13, R13, 16777216 ;  /* 0x4b8000000d0da820 */ /* 0x000fe20000400000 */
[----:B------:R-:W-:-:S04]  /*02c0*/  @P1 FMUL R14, R14, 0.25 ;  /* 0x3e8000000e0e1820 */ /* 0x000fc80000400000 */
[----:B------:R-:W-:Y:S01]  /*02d0*/  @!P3 FMUL R14, R14, 16777216 ;  /* 0x4b8000000e0eb820 */ /* 0x000fe20000400000 */
[----:B------:R-:W1:Y:S01]  /*02e0*/  MUFU.RCP R13, R13 ;  /* 0x0000000d000d7308 */ /* 0x000e620000001000 */
[----:B------:R-:W-:-:S07]  /*02f0*/  FSEL R12, R15, 1, P0 ;  /* 0x3f8000000f0c7808 */ /* 0x000fce0000000000 */
[----:B------:R-:W3:Y:S01]  /*0300*/  MUFU.RCP R14, R14 ;  /* 0x0000000e000e7308 */ /* 0x000ee20000001000 */
[----:B------:R-:W-:Y:S01]  /*0310*/  FSEL R15, R15, 1, P1 ;  /* 0x3f8000000f0f7808 */ /* 0x000fe20000800000 */
[----:B------:R-:W-:Y:S01]  /*0320*/  @!P2 FMUL R12, R12, 16777216 ;  /* 0x4b8000000c0ca820 */ /* 0x000fe20000400000 */
[----:B----4-:R-:W-:-:S03]  /*0330*/  FADD R4, -R6, R4 ;  /* 0x0000000406047221 */ /* 0x010fc60000000100 */
[----:B------:R-:W-:Y:S01]  /*0340*/  @!P3 FMUL R15, R15, 16777216 ;  /* 0x4b8000000f0fb820 */ /* 0x000fe20000400000 */
[----:B------:R-:W-:Y:S01]  /*0350*/  FADD R5, -R7, R5 ;  /* 0x0000000507057221 */ /* 0x000fe20000000100 */
[----:B-1----:R-:W-:Y:S02]  /*0360*/  FMUL R13, R13, R12 ;  /* 0x0000000c0d0d7220 */ /* 0x002fe40000400000 */
[----:B---3--:R-:W-:Y:S02]  /*0370*/  FMUL R6, R14, R15 ;  /* 0x0000000f0e067220 */ /* 0x008fe40000400000 */
[----:B------:R-:W-:Y:S02]  /*0380*/  FMUL R13, R4, R13 ;  /* 0x0000000d040d7220 */ /* 0x000fe40000400000 */
[----:B------:R-:W-:Y:S01]  /*0390*/  FMUL R6, R5, R6 ;  /* 0x0000000605067220 */ /* 0x000fe20000400000 */
[----:B0-----:R-:W-:-:S04]  /*03a0*/  IMAD.WIDE R2, R0, 0x4, R2 ;  /* 0x0000000400027825 */ /* 0x001fc800078e0202 */
[----:B--2---:R-:W-:Y:S01]  /*03b0*/  FFMA R8, R13, R10, R8 ;  /* 0x0000000a0d087223 */ /* 0x004fe20000000008 */
[----:B------:R-:W-:Y:S01]  /*03c0*/  FFMA R9, R6, R11, R9 ;  /* 0x0000000b06097223 */ /* 0x000fe20000000009 */
[----:B------:R-:W-:Y:S06]  /*03d0*/  @P4 EXIT ;  /* 0x000000000000494d */ /* 0x000fec0003800000 */
[----:B------:R-:W-:Y:S01]  /*03e0*/  STG.E.64 desc[UR4][R2.64], R8 ;  /* 0x0000000802007986 */ /* 0x000fe2000c101b04 */
[----:B------:R-:W-:Y:S05]  /*03f0*/  EXIT ;  /* 0x000000000000794d */ /* 0x000fea0003800000 */
.L_x_0:
[----:B------:R-:W-:-:S00]  /*0400*/  BRA `(.L_x_0) ;  /* 0xfffffffc00fc7947 */ /* 0x000fc0000383ffff */
[----:B------:R-:W-:-:S00]  /*0410*/  NOP ;  /* 0x0000000000007918 */ /* 0x000fc00000000000 */
        /* <DEDUP_REMOVED lines=14> */
.L_x_1:


//--------------------- .nv.global.init           --------------------------
	.section	.nv.global.init,"aw",@progbits
.nv.global.init:
	.type		_$_str,@object
	.size		_$_str,(_$_str_$_2 - _$_str)
_$_str:
        /*0000*/ 	.byte	0x5f, 0x5f, 0x43, 0x55, 0x44, 0x41, 0x5f, 0x46, 0x54, 0x5a, 0x00
	.type		_$_str_$_2,@object
	.size		_$_str_$_2,(.L_1 - _$_str_$_2)
_$_str_$_2:
        /*000b*/ 	.byte	0x5f, 0x5f, 0x43, 0x55, 0x44, 0x41, 0x5f, 0x50, 0x52, 0x45, 0x43, 0x5f, 0x53, 0x51, 0x52, 0x54
        /*001b*/ 	.byte	0x00
.L_1:


//--------------------- .nv.constant0.triton_poi_fused__native_batch_norm_legit_no_training_25 --------------------------
	.section	.nv.constant0.triton_poi_fused__native_batch_norm_legit_no_training_25,"a",@progbits
	.sectionflags	@""
	.align	4
.nv.constant0.triton_poi_fused__native_batch_norm_legit_no_training_25:
	.zero		580
